//
// Generated by NVIDIA NVVM Compiler
//
// Compiler Build ID: CL-36424714
// Cuda compilation tools, release 13.0, V13.0.88
// Based on NVVM 20.0.0
//

.version 9.0
.target sm_100
.address_size 64

	// .globl	_Z14naiveTransposePKiPii
.extern .shared .align 16 .b8 tile[];

.visible .entry _Z14naiveTransposePKiPii(
	.param .u64 .ptr .align 1 _Z14naiveTransposePKiPii_param_0,
	.param .u64 .ptr .align 1 _Z14naiveTransposePKiPii_param_1,
	.param .u32 _Z14naiveTransposePKiPii_param_2
)
{
	.reg .pred 	%p<2>;
	.reg .b32 	%r<17>;
	.reg .b64 	%rd<9>;

	ld.param.u64 	%rd1, [_Z14naiveTransposePKiPii_param_0];
	ld.param.u64 	%rd2, [_Z14naiveTransposePKiPii_param_1];
	ld.param.u32 	%r3, [_Z14naiveTransposePKiPii_param_2];
	mov.u32 	%r5, %ctaid.x;
	mov.u32 	%r6, %ntid.x;
	mov.u32 	%r7, %tid.x;
	mad.lo.s32 	%r8, %r5, %r6, %r7;
	mov.u32 	%r9, %ctaid.y;
	mov.u32 	%r10, %ntid.y;
	mov.u32 	%r11, %tid.y;
	mad.lo.s32 	%r12, %r9, %r10, %r11;
	mad.lo.s32 	%r1, %r3, %r12, %r8;
	mad.lo.s32 	%r13, %r3, %r8, %r12;
	mul.lo.s32 	%r14, %r3, %r3;
	max.s32 	%r15, %r1, %r13;
	setp.ge.s32 	%p1, %r15, %r14;
	@%p1 bra 	$L__BB0_2;
	cvta.to.global.u64 	%rd3, %rd1;
	cvta.to.global.u64 	%rd4, %rd2;
	mul.wide.s32 	%rd5, %r1, 4;
	add.s64 	%rd6, %rd3, %rd5;
	ld.global.u32 	%r16, [%rd6];
	mul.wide.s32 	%rd7, %r13, 4;
	add.s64 	%rd8, %rd4, %rd7;
	st.global.u32 	[%rd8], %r16;
$L__BB0_2:
	ret;

}
	// .globl	_Z23coalescedTiledTransposePKiPiii
.visible .entry _Z23coalescedTiledTransposePKiPiii(
	.param .u64 .ptr .align 1 _Z23coalescedTiledTransposePKiPiii_param_0,
	.param .u64 .ptr .align 1 _Z23coalescedTiledTransposePKiPiii_param_1,
	.param .u32 _Z23coalescedTiledTransposePKiPiii_param_2,
	.param .u32 _Z23coalescedTiledTransposePKiPiii_param_3
)
{
	.reg .pred 	%p<3>;
	.reg .b32 	%r<20>;
	.reg .b64 	%rd<9>;

	ld.param.u64 	%rd1, [_Z23coalescedTiledTransposePKiPiii_param_0];
	ld.param.u64 	%rd2, [_Z23coalescedTiledTransposePKiPiii_param_1];
	ld.param.u32 	%r5, [_Z23coalescedTiledTransposePKiPiii_param_2];
	ld.param.u32 	%r6, [_Z23coalescedTiledTransposePKiPiii_param_3];
	mov.u32 	%r7, %ctaid.x;
	mov.u32 	%r8, %ntid.x;
	mov.u32 	%r9, %tid.x;
	mad.lo.s32 	%r10, %r7, %r8, %r9;
	mov.u32 	%r11, %ctaid.y;
	mov.u32 	%r12, %ntid.y;
	mov.u32 	%r13, %tid.y;
	mad.lo.s32 	%r14, %r11, %r12, %r13;
	mad.lo.s32 	%r1, %r5, %r14, %r10;
	mad.lo.s32 	%r2, %r5, %r10, %r14;
	mul.lo.s32 	%r3, %r5, %r5;
	setp.ge.s32 	%p1, %r1, %r3;
	mad.lo.s32 	%r15, %r6, %r14, %r10;
	shl.b32 	%r16, %r15, 2;
	mov.u32 	%r17, tile;
	add.s32 	%r4, %r17, %r16;
	@%p1 bra 	$L__BB1_2;
	cvta.to.global.u64 	%rd3, %rd1;
	mul.wide.s32 	%rd4, %r1, 4;
	add.s64 	%rd5, %rd3, %rd4;
	ld.global.u32 	%r18, [%rd5];
	st.shared.u32 	[%r4], %r18;
$L__BB1_2:
	bar.sync 	0;
	setp.ge.s32 	%p2, %r2, %r3;
	@%p2 bra 	$L__BB1_4;
	ld.shared.u32 	%r19, [%r4];
	cvta.to.global.u64 	%rd6, %rd2;
	mul.wide.s32 	%rd7, %r2, 4;
	add.s64 	%rd8, %rd6, %rd7;
	st.global.u32 	[%rd8], %r19;
$L__BB1_4:
	ret;

}


// ===== COMPILED SASS (sm_100) =====

	.target	sm_100

	.elftype	@"ET_EXEC"


//--------------------- .note.nv.tkinfo           --------------------------
	.section	.note.nv.tkinfo,"",@"SHT_NOTE"
	.sectionflags	@"SHF_NOTE_NV_TKINFO"
	.tkinfo
        /*0018*/ 	.word	0x00000002
        /*0030*/ 	.string	""
        /*0030*/ 	.string	"ptxas"
        /*0030*/ 	.string	"Cuda compilation tools, release 13.0, V13.0.88"
        /*0030*/ 	.string	"Build cuda_13.0.r13.0/compiler.36424714_0"
        /*0030*/ 	.string	"-arch sm_100 -m 64 "



//--------------------- .note.nv.cuinfo           --------------------------
	.section	.note.nv.cuinfo,"",@"SHT_NOTE"
	.sectionflags	@"SHF_NOTE_NV_CUINFO"
        /*0018*/ 	.short	0x0002
        /*001a*/ 	.short	0x0064
        /*001c*/ 	.short	0x0082
	.zero		2


//--------------------- .nv.info                  --------------------------
	.section	.nv.info,"",@"SHT_CUDA_INFO"
	.align	4


	//----- nvinfo : EIATTR_REGCOUNT
	.align		4
        /*0000*/ 	.byte	0x04, 0x2f
        /*0002*/ 	.short	(.L_1 - .L_0)
	.align		4
.L_0:
        /*0004*/ 	.word	index@(_Z14naiveTransposePKiPii)
        /*0008*/ 	.word	0x00000008


	//----- nvinfo : EIATTR_FRAME_SIZE
	.align		4
.L_1:
        /*000c*/ 	.byte	0x04, 0x11
        /*000e*/ 	.short	(.L_3 - .L_2)
	.align		4
.L_2:
        /*0010*/ 	.word	index@(_Z14naiveTransposePKiPii)
        /*0014*/ 	.word	0x00000000


	//----- nvinfo : EIATTR_REGCOUNT
	.align		4
.L_3:
        /*0018*/ 	.byte	0x04, 0x2f
        /*001a*/ 	.short	(.L_5 - .L_4)
	.align		4
.L_4:
        /*001c*/ 	.word	index@(_Z23coalescedTiledTransposePKiPiii)
        /*0020*/ 	.word	0x0000000a


	//----- nvinfo : EIATTR_FRAME_SIZE
	.align		4
.L_5:
        /*0024*/ 	.byte	0x04, 0x11
        /*0026*/ 	.short	(.L_7 - .L_6)
	.align		4
.L_6:
        /*0028*/ 	.word	index@(_Z23coalescedTiledTransposePKiPiii)
        /*002c*/ 	.word	0x00000000


	//----- nvinfo : EIATTR_MIN_STACK_SIZE
	.align		4
.L_7:
        /*0030*/ 	.byte	0x04, 0x12
        /*0032*/ 	.short	(.L_9 - .L_8)
	.align		4
.L_8:
        /*0034*/ 	.word	index@(_Z23coalescedTiledTransposePKiPiii)
        /*0038*/ 	.word	0x00000000


	//----- nvinfo : EIATTR_MIN_STACK_SIZE
	.align		4
.L_9:
        /*003c*/ 	.byte	0x04, 0x12
        /*003e*/ 	.short	(.L_11 - .L_10)
	.align		4
.L_10:
        /*0040*/ 	.word	index@(_Z14naiveTransposePKiPii)
        /*0044*/ 	.word	0x00000000
.L_11:


//--------------------- .nv.compat                --------------------------
	.section	.nv.compat,"",@"SHT_CUDA_COMPAT_INFO"
	.align	4
        /*0000*/ 	.byte	0x02, 0x09, 0x00, 0x00, 0x02, 0x02, 0x01, 0x00, 0x02, 0x05, 0x05, 0x00, 0x03, 0x07, 0x01, 0x01
        /*0010*/ 	.byte	0x02, 0x03, 0x00, 0x00, 0x02, 0x06, 0x01, 0x00, 0x04, 0x0b, 0x08, 0x00, 0x09, 0x00, 0x00, 0x00
        /*0020*/ 	.byte	0x00, 0x00, 0x00, 0x00


//--------------------- .nv.info._Z23coalescedTiledTransposePKiPiii --------------------------
	.section	.nv.info._Z23coalescedTiledTransposePKiPiii,"",@"SHT_CUDA_INFO"
	.sectionflags	@""
	.align	4


	//----- nvinfo : EIATTR_CUDA_API_VERSION
	.align		4
        /*0000*/ 	.byte	0x04, 0x37
        /*0002*/ 	.short	(.L_13 - .L_12)
.L_12:
        /*0004*/ 	.word	0x00000082


	//----- nvinfo : EIATTR_KPARAM_INFO
	.align		4
.L_13:
        /*0008*/ 	.byte	0x04, 0x17
        /*000a*/ 	.short	(.L_15 - .L_14)
.L_14:
        /*000c*/ 	.word	0x00000000
        /*0010*/ 	.short	0x0003
        /*0012*/ 	.short	0x0014
        /*0014*/ 	.byte	0x00, 0xf0, 0x11, 0x00


	//----- nvinfo : EIATTR_KPARAM_INFO
	.align		4
.L_15:
        /*0018*/ 	.byte	0x04, 0x17
        /*001a*/ 	.short	(.L_17 - .L_16)
.L_16:
        /*001c*/ 	.word	0x00000000
        /*0020*/ 	.short	0x0002
        /*0022*/ 	.short	0x0010
        /*0024*/ 	.byte	0x00, 0xf0, 0x11, 0x00


	//----- nvinfo : EIATTR_KPARAM_INFO
	.align		4
.L_17:
        /*0028*/ 	.byte	0x04, 0x17
        /*002a*/ 	.short	(.L_19 - .L_18)
.L_18:
        /*002c*/ 	.word	0x00000000
        /*0030*/ 	.short	0x0001
        /*0032*/ 	.short	0x0008
        /*0034*/ 	.byte	0x00, 0xf5, 0x21, 0x00


	//----- nvinfo : EIATTR_KPARAM_INFO
	.align		4
.L_19:
        /*0038*/ 	.byte	0x04, 0x17
        /*003a*/ 	.short	(.L_21 - .L_20)
.L_20:
        /*003c*/ 	.word	0x00000000
        /*0040*/ 	.short	0x0000
        /*0042*/ 	.short	0x0000
        /*0044*/ 	.byte	0x00, 0xf5, 0x21, 0x00


	//----- nvinfo : EIATTR_SPARSE_MMA_MASK
	.align		4
.L_21:
        /*0048*/ 	.byte	0x03, 0x50
        /*004a*/ 	.short	0x0000


	//----- nvinfo : EIATTR_MAXREG_COUNT
	.align		4
        /*004c*/ 	.byte	0x03, 0x1b
        /*004e*/ 	.short	0x00ff


	//----- nvinfo : EIATTR_NUM_BARRIERS
	.align		4
        /*0050*/ 	.byte	0x02, 0x4c
        /*0052*/ 	.byte	0x01
	.zero		1


	//----- nvinfo : EIATTR_MERCURY_ISA_VERSION
	.align		4
        /*0054*/ 	.byte	0x03, 0x5f
        /*0056*/ 	.short	0x0101


	//----- nvinfo : EIATTR_VRC_CTA_INIT_COUNT
	.align		4
        /*0058*/ 	.byte	0x02, 0x4a
	.zero		1
	.zero		1


	//----- nvinfo : EIATTR_EXIT_INSTR_OFFSETS
	.align		4
        /*005c*/ 	.byte	0x04, 0x1c
        /*005e*/ 	.short	(.L_23 - .L_22)


	//   ....[0]....
.L_22:
        /*0060*/ 	.word	0x000001a0


	//   ....[1]....
        /*0064*/ 	.word	0x000001f0


	//----- nvinfo : EIATTR_CBANK_PARAM_SIZE
	.align		4
.L_23:
        /*0068*/ 	.byte	0x03, 0x19
        /*006a*/ 	.short	0x0018


	//----- nvinfo : EIATTR_PARAM_CBANK
	.align		4
        /*006c*/ 	.byte	0x04, 0x0a
        /*006e*/ 	.short	(.L_25 - .L_24)
	.align		4
.L_24:
        /*0070*/ 	.word	index@(.nv.constant0._Z23coalescedTiledTransposePKiPiii)
        /*0074*/ 	.short	0x0380
        /*0076*/ 	.short	0x0018


	//----- nvinfo : EIATTR_SW_WAR
	.align		4
.L_25:
        /*0078*/ 	.byte	0x04, 0x36
        /*007a*/ 	.short	(.L_27 - .L_26)
.L_26:
        /*007c*/ 	.word	0x00000008
.L_27:


//--------------------- .nv.info._Z14naiveTransposePKiPii --------------------------
	.section	.nv.info._Z14naiveTransposePKiPii,"",@"SHT_CUDA_INFO"
	.sectionflags	@""
	.align	4


	//----- nvinfo : EIATTR_CUDA_API_VERSION
	.align		4
        /*0000*/ 	.byte	0x04, 0x37
        /*0002*/ 	.short	(.L_29 - .L_28)
.L_28:
        /*0004*/ 	.word	0x00000082


	//----- nvinfo : EIATTR_KPARAM_INFO
	.align		4
.L_29:
        /*0008*/ 	.byte	0x04, 0x17
        /*000a*/ 	.short	(.L_31 - .L_30)
.L_30:
        /*000c*/ 	.word	0x00000000
        /*0010*/ 	.short	0x0002
        /*0012*/ 	.short	0x0010
        /*0014*/ 	.byte	0x00, 0xf0, 0x11, 0x00


	//----- nvinfo : EIATTR_KPARAM_INFO
	.align		4
.L_31:
        /*0018*/ 	.byte	0x04, 0x17
        /*001a*/ 	.short	(.L_33 - .L_32)
.L_32:
        /*001c*/ 	.word	0x00000000
        /*0020*/ 	.short	0x0001
        /*0022*/ 	.short	0x0008
        /*0024*/ 	.byte	0x00, 0xf5, 0x21, 0x00


	//----- nvinfo : EIATTR_KPARAM_INFO
	.align		4
.L_33:
        /*0028*/ 	.byte	0x04, 0x17
        /*002a*/ 	.short	(.L_35 - .L_34)
.L_34:
        /*002c*/ 	.word	0x00000000
        /*0030*/ 	.short	0x0000
        /*0032*/ 	.short	0x0000
        /*0034*/ 	.byte	0x00, 0xf5, 0x21, 0x00


	//----- nvinfo : EIATTR_SPARSE_MMA_MASK
	.align		4
.L_35:
        /*0038*/ 	.byte	0x03, 0x50
        /*003a*/ 	.short	0x0000


	//----- nvinfo : EIATTR_MAXREG_COUNT
	.align		4
        /*003c*/ 	.byte	0x03, 0x1b
        /*003e*/ 	.short	0x00ff


	//----- nvinfo : EIATTR_MERCURY_ISA_VERSION
	.align		4
        /*0040*/ 	.byte	0x03, 0x5f
        /*0042*/ 	.short	0x0101


	//----- nvinfo : EIATTR_VRC_CTA_INIT_COUNT
	.align		4
        /*0044*/ 	.byte	0x02, 0x4a
	.zero		1
	.zero		1


	//----- nvinfo : EIATTR_EXIT_INSTR_OFFSETS
	.align		4
        /*0048*/ 	.byte	0x04, 0x1c
        /*004a*/ 	.short	(.L_37 - .L_36)


	//   ....[0]....
.L_36:
        /*004c*/ 	.word	0x000000f0


	//   ....[1]....
        /*0050*/ 	.word	0x00000170


	//----- nvinfo : EIATTR_CBANK_PARAM_SIZE
	.align		4
.L_37:
        /*0054*/ 	.byte	0x03, 0x19
        /*0056*/ 	.short	0x0014


	//----- nvinfo : EIATTR_PARAM_CBANK
	.align		4
        /*0058*/ 	.byte	0x04, 0x0a
        /*005a*/ 	.short	(.L_39 - .L_38)
	.align		4
.L_38:
        /*005c*/ 	.word	index@(.nv.constant0._Z14naiveTransposePKiPii)
        /*0060*/ 	.short	0x0380
        /*0062*/ 	.short	0x0014


	//----- nvinfo : EIATTR_SW_WAR
	.align		4
.L_39:
        /*0064*/ 	.byte	0x04, 0x36
        /*0066*/ 	.short	(.L_41 - .L_40)
.L_40:
        /*0068*/ 	.word	0x00000008
.L_41:


//--------------------- .nv.callgraph             --------------------------
	.section	.nv.callgraph,"",@"SHT_CUDA_CALLGRAPH"
	.align	4
	.sectionentsize	8
	.align		4
        /*0000*/ 	.word	0x00000000
	.align		4
        /*0004*/ 	.word	0xffffffff
	.align		4
        /*0008*/ 	.word	0x00000000
	.align		4
        /*000c*/ 	.word	0xfffffffe
	.align		4
        /*0010*/ 	.word	0x00000000
	.align		4
        /*0014*/ 	.word	0xfffffffd
	.align		4
        /*0018*/ 	.word	0x00000000
	.align		4
        /*001c*/ 	.word	0xfffffffc


//--------------------- .text._Z23coalescedTiledTransposePKiPiii --------------------------
	.section	.text._Z23coalescedTiledTransposePKiPiii,"ax",@progbits
	.align	128
        .global         _Z23coalescedTiledTransposePKiPiii
        .type           _Z23coalescedTiledTransposePKiPiii,@function
        .size           _Z23coalescedTiledTransposePKiPiii,(.L_x_2 - _Z23coalescedTiledTransposePKiPiii)
        .other          _Z23coalescedTiledTransposePKiPiii,@"STO_CUDA_ENTRY STV_DEFAULT"
_Z23coalescedTiledTransposePKiPiii:
.text._Z23coalescedTiledTransposePKiPiii:
[----:B------:R-:W-:Y:S01]  /*0000*/  LDC R1, c[0x0][0x37c] ;  /* 0x0000df00ff017b82 */ /* 0x000fe20000000800 */
[----:B------:R-:W0:Y:S07]  /*0010*/  S2R R3, SR_TID.X ;  /* 0x0000000000037919 */ /* 0x000e2e0000002100 */
[----:B------:R-:W0:Y:S01]  /*0020*/  LDC R0, c[0x0][0x360] ;  /* 0x0000d800ff007b82 */ /* 0x000e220000000800 */
[----:B------:R-:W1:Y:S01]  /*0030*/  LDCU.64 UR10, c[0x0][0x390] ;  /* 0x00007200ff0a77ac */ /* 0x000e620008000a00 */
[----:B------:R-:W2:Y:S01]  /*0040*/  S2R R2, SR_TID.Y ;  /* 0x0000000000027919 */ /* 0x000ea20000002200 */
[----:B------:R-:W3:Y:S05]  /*0050*/  LDCU.64 UR8, c[0x0][0x358] ;  /* 0x00006b00ff0877ac */ /* 0x000eea0008000a00 */
[----:B------:R-:W0:Y:S08]  /*0060*/  S2UR UR4, SR_CTAID.X ;  /* 0x00000000000479c3 */ /* 0x000e300000002500 */
[----:B------:R-:W2:Y:S01]  /*0070*/  S2UR UR5, SR_CTAID.Y ;  /* 0x00000000000579c3 */ /* 0x000ea20000002600 */
[----:B-1----:R-:W-:-:S07]  /*0080*/  UIMAD UR6, UR10, UR10, URZ ;  /* 0x0000000a0a0672a4 */ /* 0x002fce000f8e02ff */
[----:B------:R-:W2:Y:S01]  /*0090*/  LDC R5, c[0x0][0x364] ;  /* 0x0000d900ff057b82 */ /* 0x000ea20000000800 */
[----:B0-----:R-:W-:Y:S02]  /*00a0*/  IMAD R0, R0, UR4, R3 ;  /* 0x0000000400007c24 */ /* 0x001fe4000f8e0203 */
[----:B--2---:R-:W-:-:S04]  /*00b0*/  IMAD R5, R5, UR5, R2 ;  /* 0x0000000505057c24 */ /* 0x004fc8000f8e0202 */
[----:B------:R-:W-:-:S05]  /*00c0*/  IMAD R7, R5, UR10, R0 ;  /* 0x0000000a05077c24 */ /* 0x000fca000f8e0200 */
[----:B------:R-:W-:-:S13]  /*00d0*/  ISETP.GE.AND P0, PT, R7, UR6, PT ;  /* 0x0000000607007c0c */ /* 0x000fda000bf06270 */
[----:B------:R-:W0:Y:S02]  /*00e0*/  @!P0 LDC.64 R2, c[0x0][0x380] ;  /* 0x0000e000ff028b82 */ /* 0x000e240000000a00 */
[----:B0-----:R-:W-:-:S06]  /*00f0*/  @!P0 IMAD.WIDE R2, R7, 0x4, R2 ;  /* 0x0000000407028825 */ /* 0x001fcc00078e0202 */
[----:B---3--:R-:W2:Y:S01]  /*0100*/  @!P0 LDG.E R3, desc[UR8][R2.64] ;  /* 0x0000000802038981 */ /* 0x008ea2000c1e1900 */
[----:B------:R-:W0:Y:S01]  /*0110*/  S2UR UR5, SR_CgaCtaId ;  /* 0x00000000000579c3 */ /* 0x000e220000008800 */
[----:B------:R-:W-:Y:S01]  /*0120*/  UMOV UR4, 0x400 ;  /* 0x0000040000047882 */ /* 0x000fe20000000000 */
[----:B------:R-:W-:Y:S02]  /*0130*/  IMAD R7, R0, UR10, R5 ;  /* 0x0000000a00077c24 */ /* 0x000fe4000f8e0205 */
[----:B------:R-:W-:-:S03]  /*0140*/  IMAD R0, R5, UR11, R0 ;  /* 0x0000000b05007c24 */ /* 0x000fc6000f8e0200 */
[----:B------:R-:W-:Y:S01]  /*0150*/  ISETP.GE.AND P1, PT, R7, UR6, PT ;  /* 0x0000000607007c0c */ /* 0x000fe2000bf26270 */
[----:B0-----:R-:W-:-:S06]  /*0160*/  ULEA UR4, UR5, UR4, 0x18 ;  /* 0x0000000405047291 */ /* 0x001fcc000f8ec0ff */
[----:B------:R-:W-:-:S05]  /*0170*/  LEA R0, R0, UR4, 0x2 ;  /* 0x0000000400007c11 */ /* 0x000fca000f8e10ff */
[----:B--2---:R0:W-:Y:S01]  /*0180*/  @!P0 STS [R0], R3 ;  /* 0x0000000300008388 */ /* 0x0041e20000000800 */
[----:B------:R-:W-:Y:S06]  /*0190*/  BAR.SYNC.DEFER_BLOCKING 0x0 ;  /* 0x0000000000007b1d */ /* 0x000fec0000010000 */
[----:B------:R-:W-:Y:S05]  /*01a0*/  @P1 EXIT ;  /* 0x000000000000194d */ /* 0x000fea0003800000 */
[----:B------:R-:W1:Y:S01]  /*01b0*/  LDS R5, [R0] ;  /* 0x0000000000057984 */ /* 0x000e620000000800 */
[----:B0-----:R-:W0:Y:S02]  /*01c0*/  LDC.64 R2, c[0x0][0x388] ;  /* 0x0000e200ff027b82 */ /* 0x001e240000000a00 */
[----:B0-----:R-:W-:-:S05]  /*01d0*/  IMAD.WIDE R2, R7, 0x4, R2 ;  /* 0x0000000407027825 */ /* 0x001fca00078e0202 */
[----:B-1----:R-:W-:Y:S01]  /*01e0*/  STG.E desc[UR8][R2.64], R5 ;  /* 0x0000000502007986 */ /* 0x002fe2000c101908 */
[----:B------:R-:W-:Y:S05]  /*01f0*/  EXIT ;  /* 0x000000000000794d */ /* 0x000fea0003800000 */
.L_x_0:
[----:B------:R-:W-:-:S00]  /*0200*/  BRA `(.L_x_0) ;  /* 0xfffffffc00fc7947 */ /* 0x000fc0000383ffff */
[----:B------:R-:W-:-:S00]  /*0210*/  NOP ;  /* 0x0000000000007918 */ /* 0x000fc00000000000 */
        /* <DEDUP_REMOVED lines=14> */
.L_x_2:


//--------------------- .text._Z14naiveTransposePKiPii --------------------------
	.section	.text._Z14naiveTransposePKiPii,"ax",@progbits
	.align	128
        .global         _Z14naiveTransposePKiPii
        .type           _Z14naiveTransposePKiPii,@function
        .size           _Z14naiveTransposePKiPii,(.L_x_3 - _Z14naiveTransposePKiPii)
        .other          _Z14naiveTransposePKiPii,@"STO_CUDA_ENTRY STV_DEFAULT"
_Z14naiveTransposePKiPii:
.text._Z14naiveTransposePKiPii:
[----:B------:R-:W-:Y:S01]  /*0000*/  LDC R1, c[0x0][0x37c] ;  /* 0x0000df00ff017b82 */ /* 0x000fe20000000800 */
[----:B------:R-:W0:Y:S07]  /*0010*/  S2R R3, SR_TID.X ;  /* 0x0000000000037919 */ /* 0x000e2e0000002100 */
[----:B------:R-:W0:Y:S01]  /*0020*/  S2UR UR5, SR_CTAID.X ;  /* 0x00000000000579c3 */ /* 0x000e220000002500 */
[----:B------:R-:W1:Y:S01]  /*0030*/  LDCU UR4, c[0x0][0x390] ;  /* 0x00007200ff0477ac */ /* 0x000e620008000800 */
[----:B------:R-:W2:Y:S06]  /*0040*/  S2R R5, SR_TID.Y ;  /* 0x0000000000057919 */ /* 0x000eac0000002200 */
[----:B------:R-:W0:Y:S08]  /*0050*/  LDC R0, c[0x0][0x360] ;  /* 0x0000d800ff007b82 */ /* 0x000e300000000800 */
[----:B------:R-:W2:Y:S08]  /*0060*/  S2UR UR6, SR_CTAID.Y ;  /* 0x00000000000679c3 */ /* 0x000eb00000002600 */
[----:B------:R-:W2:Y:S01]  /*0070*/  LDC R2, c[0x0][0x364] ;  /* 0x0000d900ff027b82 */ /* 0x000ea20000000800 */
[----:B0-----:R-:W-:-:S02]  /*0080*/  IMAD R0, R0, UR5, R3 ;  /* 0x0000000500007c24 */ /* 0x001fc4000f8e0203 */
[----:B--2---:R-:W-:-:S04]  /*0090*/  IMAD R3, R2, UR6, R5 ;  /* 0x0000000602037c24 */ /* 0x004fc8000f8e0205 */
[----:B-1----:R-:W-:Y:S02]  /*00a0*/  IMAD R5, R3, UR4, R0 ;  /* 0x0000000403057c24 */ /* 0x002fe4000f8e0200 */
[----:B------:R-:W-:Y:S01]  /*00b0*/  IMAD R0, R0, UR4, R3 ;  /* 0x0000000400007c24 */ /* 0x000fe2000f8e0203 */
[----:B------:R-:W-:-:S04]  /*00c0*/  UIMAD UR4, UR4, UR4, URZ ;  /* 0x00000004040472a4 */ /* 0x000fc8000f8e02ff */
[----:B------:R-:W-:-:S04]  /*00d0*/  VIMNMX R2, PT, PT, R5, R0, !PT ;  /* 0x0000000005027248 */ /* 0x000fc80007fe0100 */
[----:B------:R-:W-:-:S13]  /*00e0*/  ISETP.GE.AND P0, PT, R2, UR4, PT ;  /* 0x0000000402007c0c */ /* 0x000fda000bf06270 */
[----:B------:R-:W-:Y:S05]  /*00f0*/  @P0 EXIT ;  /* 0x000000000000094d */ /* 0x000fea0003800000 */
[----:B------:R-:W0:Y:S01]  /*0100*/  LDC.64 R2, c[0x0][0x380] ;  /* 0x0000e000ff027b82 */ /* 0x000e220000000a00 */
[----:B------:R-:W1:Y:S01]  /*0110*/  LDCU.64 UR4, c[0x0][0x358] ;  /* 0x00006b00ff0477ac */ /* 0x000e620008000a00 */
[----:B0-----:R-:W-:-:S06]  /*0120*/  IMAD.WIDE R2, R5, 0x4, R2 ;  /* 0x0000000405027825 */ /* 0x001fcc00078e0202 */
[----:B------:R-:W0:Y:S01]  /*0130*/  LDC.64 R4, c[0x0][0x388] ;  /* 0x0000e200ff047b82 */ /* 0x000e220000000a00 */
[----:B-1----:R-:W2:Y:S01]  /*0140*/  LDG.E R3, desc[UR4][R2.64] ;  /* 0x0000000402037981 */ /* 0x002ea2000c1e1900 */
[----:B0-----:R-:W-:-:S05]  /*0150*/  IMAD.WIDE R4, R0, 0x4, R4 ;  /* 0x0000000400047825 */ /* 0x001fca00078e0204 */
[----:B--2---:R-:W-:Y:S01]  /*0160*/  STG.E desc[UR4][R4.64], R3 ;  /* 0x0000000304007986 */ /* 0x004fe2000c101904 */
[----:B------:R-:W-:Y:S05]  /*0170*/  EXIT ;  /* 0x000000000000794d */ /* 0x000fea0003800000 */
.L_x_1:
        /* <DEDUP_REMOVED lines=16> */
.L_x_3:


//--------------------- .nv.shared._Z23coalescedTiledTransposePKiPiii --------------------------
	.section	.nv.shared._Z23coalescedTiledTransposePKiPiii,"aw",@nobits
	.sectionflags	@""
	.align	16
	.zero		1024


//--------------------- .nv.shared.reserved.0     --------------------------
	.section	.nv.shared.reserved.0,"aw",@nobits
	.weak		__nv_reservedSMEM_offset_0_alias
	.size		__nv_reservedSMEM_offset_0_alias, 0, 64
	.other		__nv_reservedSMEM_offset_0_alias,@"STO_CUDA_RESERVED_SHARED STV_DEFAULT"
__nv_reservedSMEM_offset_0_alias:
	.zero		0
	.zero		64


//--------------------- .nv.shared._Z14naiveTransposePKiPii --------------------------
	.section	.nv.shared._Z14naiveTransposePKiPii,"aw",@nobits
	.sectionflags	@""
	.align	16
	.zero		1024


//--------------------- .nv.constant0._Z23coalescedTiledTransposePKiPiii --------------------------
	.section	.nv.constant0._Z23coalescedTiledTransposePKiPiii,"a",@progbits
	.sectionflags	@""
	.align	4
.nv.constant0._Z23coalescedTiledTransposePKiPiii:
	.zero		920


//--------------------- .nv.constant0._Z14naiveTransposePKiPii --------------------------
	.section	.nv.constant0._Z14naiveTransposePKiPii,"a",@progbits
	.sectionflags	@""
	.align	4
.nv.constant0._Z14naiveTransposePKiPii:
	.zero		916


//--------------------- SYMBOLS --------------------------

	.type		.nv.reservedSmem.offset0,@object
	.size		.nv.reservedSmem.offset0,0x4
	.type		.nv.reservedSmem.cap,@object
	.size		.nv.reservedSmem.cap,0x4
